//
// Generated by NVIDIA NVVM Compiler
//
// Compiler Build ID: CL-36424714
// Cuda compilation tools, release 13.0, V13.0.88
// Based on NVVM 20.0.0
//

.version 9.0
.target sm_100
.address_size 64

	// .globl	default_function_kernel

.visible .entry default_function_kernel(
	.param .u64 .ptr .align 1 default_function_kernel_param_0,
	.param .u64 .ptr .align 1 default_function_kernel_param_1
)
.maxntid 52
{
	.reg .b32 	%r<4>;
	.reg .b32 	%f<6>;
	.reg .b64 	%rd<8>;

	ld.param.u64 	%rd1, [default_function_kernel_param_0];
	ld.param.u64 	%rd2, [default_function_kernel_param_1];
	cvta.to.global.u64 	%rd3, %rd1;
	cvta.to.global.u64 	%rd4, %rd2;
	mov.u32 	%r1, %ctaid.x;
	mov.u32 	%r2, %tid.x;
	mad.lo.s32 	%r3, %r1, 52, %r2;
	mul.wide.u32 	%rd5, %r3, 4;
	add.s64 	%rd6, %rd4, %rd5;
	ld.global.nc.f32 	%f1, [%rd6];
	mov.f32 	%f2, 0f3F000000;
	copysign.f32 	%f3, %f1, %f2;
	add.rz.f32 	%f4, %f1, %f3;
	cvt.rzi.f32.f32 	%f5, %f4;
	add.s64 	%rd7, %rd3, %rd5;
	st.global.f32 	[%rd7], %f5;
	ret;

}


// ===== COMPILED SASS (sm_100) =====

	.target	sm_100

	.elftype	@"ET_EXEC"


//--------------------- .note.nv.tkinfo           --------------------------
	.section	.note.nv.tkinfo,"",@"SHT_NOTE"
	.sectionflags	@"SHF_NOTE_NV_TKINFO"
	.tkinfo
        /*0018*/ 	.word	0x00000002
        /*0030*/ 	.string	""
        /*0030*/ 	.string	"ptxas"
        /*0030*/ 	.string	"Cuda compilation tools, release 13.0, V13.0.88"
        /*0030*/ 	.string	"Build cuda_13.0.r13.0/compiler.36424714_0"
        /*0030*/ 	.string	"-arch sm_100 -m 64 "



//--------------------- .note.nv.cuinfo           --------------------------
	.section	.note.nv.cuinfo,"",@"SHT_NOTE"
	.sectionflags	@"SHF_NOTE_NV_CUINFO"
        /*0018*/ 	.short	0x0002
        /*001a*/ 	.short	0x0064
        /*001c*/ 	.short	0x0082
	.zero		2


//--------------------- .nv.info                  --------------------------
	.section	.nv.info,"",@"SHT_CUDA_INFO"
	.align	4


	//----- nvinfo : EIATTR_REGCOUNT
	.align		4
        /*0000*/ 	.byte	0x04, 0x2f
        /*0002*/ 	.short	(.L_1 - .L_0)
	.align		4
.L_0:
        /*0004*/ 	.word	index@(default_function_kernel)
        /*0008*/ 	.word	0x0000000c


	//----- nvinfo : EIATTR_FRAME_SIZE
	.align		4
.L_1:
        /*000c*/ 	.byte	0x04, 0x11
        /*000e*/ 	.short	(.L_3 - .L_2)
	.align		4
.L_2:
        /*0010*/ 	.word	index@(default_function_kernel)
        /*0014*/ 	.word	0x00000000


	//----- nvinfo : EIATTR_MIN_STACK_SIZE
	.align		4
.L_3:
        /*0018*/ 	.byte	0x04, 0x12
        /*001a*/ 	.short	(.L_5 - .L_4)
	.align		4
.L_4:
        /*001c*/ 	.word	index@(default_function_kernel)
        /*0020*/ 	.word	0x00000000
.L_5:


//--------------------- .nv.compat                --------------------------
	.section	.nv.compat,"",@"SHT_CUDA_COMPAT_INFO"
	.align	4
        /*0000*/ 	.byte	0x02, 0x09, 0x00, 0x00, 0x02, 0x02, 0x01, 0x00, 0x02, 0x05, 0x05, 0x00, 0x03, 0x07, 0x01, 0x01
        /*0010*/ 	.byte	0x02, 0x03, 0x00, 0x00, 0x02, 0x06, 0x01, 0x00, 0x04, 0x0b, 0x08, 0x00, 0x09, 0x00, 0x00, 0x00
        /*0020*/ 	.byte	0x00, 0x00, 0x00, 0x00


//--------------------- .nv.info.default_function_kernel --------------------------
	.section	.nv.info.default_function_kernel,"",@"SHT_CUDA_INFO"
	.sectionflags	@""
	.align	4


	//----- nvinfo : EIATTR_CUDA_API_VERSION
	.align		4
        /*0000*/ 	.byte	0x04, 0x37
        /*0002*/ 	.short	(.L_7 - .L_6)
.L_6:
        /*0004*/ 	.word	0x00000082


	//----- nvinfo : EIATTR_KPARAM_INFO
	.align		4
.L_7:
        /*0008*/ 	.byte	0x04, 0x17
        /*000a*/ 	.short	(.L_9 - .L_8)
.L_8:
        /*000c*/ 	.word	0x00000000
        /*0010*/ 	.short	0x0001
        /*0012*/ 	.short	0x0008
        /*0014*/ 	.byte	0x00, 0xf5, 0x21, 0x00


	//----- nvinfo : EIATTR_KPARAM_INFO
	.align		4
.L_9:
        /*0018*/ 	.byte	0x04, 0x17
        /*001a*/ 	.short	(.L_11 - .L_10)
.L_10:
        /*001c*/ 	.word	0x00000000
        /*0020*/ 	.short	0x0000
        /*0022*/ 	.short	0x0000
        /*0024*/ 	.byte	0x00, 0xf5, 0x21, 0x00


	//----- nvinfo : EIATTR_SPARSE_MMA_MASK
	.align		4
.L_11:
        /*0028*/ 	.byte	0x03, 0x50
        /*002a*/ 	.short	0x0000


	//----- nvinfo : EIATTR_MAXREG_COUNT
	.align		4
        /*002c*/ 	.byte	0x03, 0x1b
        /*002e*/ 	.short	0x00ff


	//----- nvinfo : EIATTR_MERCURY_ISA_VERSION
	.align		4
        /*0030*/ 	.byte	0x03, 0x5f
        /*0032*/ 	.short	0x0101


	//----- nvinfo : EIATTR_VRC_CTA_INIT_COUNT
	.align		4
        /*0034*/ 	.byte	0x02, 0x4a
	.zero		1
	.zero		1


	//----- nvinfo : EIATTR_EXIT_INSTR_OFFSETS
	.align		4
        /*0038*/ 	.byte	0x04, 0x1c
        /*003a*/ 	.short	(.L_13 - .L_12)


	//   ....[0]....
.L_12:
        /*003c*/ 	.word	0x000000f0


	//----- nvinfo : EIATTR_MAX_THREADS
	.align		4
.L_13:
        /*0040*/ 	.byte	0x04, 0x05
        /*0042*/ 	.short	(.L_15 - .L_14)
.L_14:
        /*0044*/ 	.word	0x00000034
        /*0048*/ 	.word	0x00000001
        /*004c*/ 	.word	0x00000001


	//----- nvinfo : EIATTR_CBANK_PARAM_SIZE
	.align		4
.L_15:
        /*0050*/ 	.byte	0x03, 0x19
        /*0052*/ 	.short	0x0010


	//----- nvinfo : EIATTR_PARAM_CBANK
	.align		4
        /*0054*/ 	.byte	0x04, 0x0a
        /*0056*/ 	.short	(.L_17 - .L_16)
	.align		4
.L_16:
        /*0058*/ 	.word	index@(.nv.constant0.default_function_kernel)
        /*005c*/ 	.short	0x0380
        /*005e*/ 	.short	0x0010


	//----- nvinfo : EIATTR_SW_WAR
	.align		4
.L_17:
        /*0060*/ 	.byte	0x04, 0x36
        /*0062*/ 	.short	(.L_19 - .L_18)
.L_18:
        /*0064*/ 	.word	0x00000008
.L_19:


//--------------------- .nv.callgraph             --------------------------
	.section	.nv.callgraph,"",@"SHT_CUDA_CALLGRAPH"
	.align	4
	.sectionentsize	8
	.align		4
        /*0000*/ 	.word	0x00000000
	.align		4
        /*0004*/ 	.word	0xffffffff
	.align		4
        /*0008*/ 	.word	0x00000000
	.align		4
        /*000c*/ 	.word	0xfffffffe
	.align		4
        /*0010*/ 	.word	0x00000000
	.align		4
        /*0014*/ 	.word	0xfffffffd
	.align		4
        /*0018*/ 	.word	0x00000000
	.align		4
        /*001c*/ 	.word	0xfffffffc


//--------------------- .text.default_function_kernel --------------------------
	.section	.text.default_function_kernel,"ax",@progbits
	.align	128
        .global         default_function_kernel
        .type           default_function_kernel,@function
        .size           default_function_kernel,(.L_x_1 - default_function_kernel)
        .other          default_function_kernel,@"STO_CUDA_ENTRY STV_DEFAULT"
default_function_kernel:
.text.default_function_kernel:
[----:B------:R-:W-:Y:S01]  /*0000*/  LDC R1, c[0x0][0x37c] ;  /* 0x0000df00ff017b82 */ /* 0x000fe20000000800 */
[----:B------:R-:W0:Y:S07]  /*0010*/  S2R R7, SR_CTAID.X ;  /* 0x0000000000077919 */ /* 0x000e2e0000002500 */
[----:B------:R-:W1:Y:S01]  /*0020*/  LDC.64 R2, c[0x0][0x388] ;  /* 0x0000e200ff027b82 */ /* 0x000e620000000a00 */
[----:B------:R-:W2:Y:S01]  /*0030*/  LDCU.64 UR4, c[0x0][0x358] ;  /* 0x00006b00ff0477ac */ /* 0x000ea20008000a00 */
[----:B------:R-:W0:Y:S06]  /*0040*/  S2R R0, SR_TID.X ;  /* 0x0000000000007919 */ /* 0x000e2c0000002100 */
[----:B------:R-:W3:Y:S01]  /*0050*/  LDC.64 R4, c[0x0][0x380] ;  /* 0x0000e000ff047b82 */ /* 0x000ee20000000a00 */
[----:B0-----:R-:W-:-:S04]  /*0060*/  IMAD R7, R7, 0x34, R0 ;  /* 0x0000003407077824 */ /* 0x001fc800078e0200 */
[----:B-1----:R-:W-:-:S06]  /*0070*/  IMAD.WIDE.U32 R2, R7, 0x4, R2 ;  /* 0x0000000407027825 */ /* 0x002fcc00078e0002 */
[----:B--2---:R-:W2:Y:S01]  /*0080*/  LDG.E.CONSTANT R2, desc[UR4][R2.64] ;  /* 0x0000000402027981 */ /* 0x004ea2000c1e9900 */
[----:B------:R-:W-:Y:S02]  /*0090*/  HFMA2 R9, -RZ, RZ, 1.75, 0 ;  /* 0x3f000000ff097431 */ /* 0x000fe400000001ff */
[----:B---3--:R-:W-:-:S03]  /*00a0*/  IMAD.WIDE.U32 R4, R7, 0x4, R4 ;  /* 0x0000000407047825 */ /* 0x008fc600078e0004 */
[----:B--2---:R-:W-:-:S05]  /*00b0*/  LOP3.LUT R9, R9, 0x80000000, R2, 0xb8, !PT ;  /* 0x8000000009097812 */ /* 0x004fca00078eb802 */
[----:B------:R-:W-:-:S06]  /*00c0*/  FADD.RZ R9, R2, R9 ;  /* 0x0000000902097221 */ /* 0x000fcc000000c000 */
[----:B------:R-:W0:Y:S02]  /*00d0*/  FRND.TRUNC R9, R9 ;  /* 0x0000000900097307 */ /* 0x000e24000020d000 */
[----:B0-----:R-:W-:Y:S01]  /*00e0*/  STG.E desc[UR4][R4.64], R9 ;  /* 0x0000000904007986 */ /* 0x001fe2000c101904 */
[----:B------:R-:W-:Y:S05]  /*00f0*/  EXIT ;  /* 0x000000000000794d */ /* 0x000fea0003800000 */
.L_x_0:
[----:B------:R-:W-:-:S00]  /*0100*/  BRA `(.L_x_0) ;  /* 0xfffffffc00fc7947 */ /* 0x000fc0000383ffff */
[----:B------:R-:W-:-:S00]  /*0110*/  NOP ;  /* 0x0000000000007918 */ /* 0x000fc00000000000 */
        /* <DEDUP_REMOVED lines=14> */
.L_x_1:


//--------------------- .nv.shared.reserved.0     --------------------------
	.section	.nv.shared.reserved.0,"aw",@nobits
	.weak		__nv_reservedSMEM_offset_0_alias
	.size		__nv_reservedSMEM_offset_0_alias, 0, 64
	.other		__nv_reservedSMEM_offset_0_alias,@"STO_CUDA_RESERVED_SHARED STV_DEFAULT"
__nv_reservedSMEM_offset_0_alias:
	.zero		0
	.zero		64


//--------------------- .nv.constant0.default_function_kernel --------------------------
	.section	.nv.constant0.default_function_kernel,"a",@progbits
	.sectionflags	@""
	.align	4
.nv.constant0.default_function_kernel:
	.zero		912


//--------------------- SYMBOLS --------------------------

	.type		.nv.reservedSmem.offset0,@object
	.size		.nv.reservedSmem.offset0,0x4
